	.headerflags	@"EF_CUDA_TEXMODE_UNIFIED EF_CUDA_64BIT_ADDRESS EF_CUDA_ACCELERATORS EF_CUDA_SM90 EF_CUDA_VIRTUAL_SM(EF_CUDA_SM90)"
	.elftype	@"ET_EXEC"


//--------------------- .nv.info                  --------------------------
	.section	.nv.info,"",@"SHT_CUDA_INFO"
	.align	4


	//----- nvinfo : EIATTR_REGCOUNT
	.align		4
        /*0000*/ 	.byte	0x04, 0x2f
        /*0002*/ 	.short	(.L_3 - .L_2)
	.align		4
.L_2:
        /*0004*/ 	.word	index@(triton_poi_fused__native_batch_norm_legit_no_training_add_relu_28)
        /*0008*/ 	.word	0x00000028


	//----- nvinfo : EIATTR_MIN_STACK_SIZE
	.align		4
.L_3:
        /*000c*/ 	.byte	0x04, 0x12
        /*000e*/ 	.short	(.L_5 - .L_4)
	.align		4
.L_4:
        /*0010*/ 	.word	index@(triton_poi_fused__native_batch_norm_legit_no_training_add_relu_28)
        /*0014*/ 	.word	0x00000000


	//----- nvinfo : EIATTR_FRAME_SIZE
	.align		4
.L_5:
        /*0018*/ 	.byte	0x04, 0x11
        /*001a*/ 	.short	(.L_7 - .L_6)
	.align		4
.L_6:
        /*001c*/ 	.word	index@(triton_poi_fused__native_batch_norm_legit_no_training_add_relu_28)
        /*0020*/ 	.word	0x00000000


	//----- nvinfo : EIATTR_MIN_STACK_SIZE
	.align		4
.L_7:
        /*0024*/ 	.byte	0x04, 0x12
        /*0026*/ 	.short	(.L_9 - .L_8)
	.align		4
.L_8:
        /*0028*/ 	.word	index@(triton_poi_fused__native_batch_norm_legit_no_training_add_relu_28)
        /*002c*/ 	.word	0x00000000
.L_9:


//--------------------- .nv.info.triton_poi_fused__native_batch_norm_legit_no_training_add_relu_28 --------------------------
	.section	.nv.info.triton_poi_fused__native_batch_norm_legit_no_training_add_relu_28,"",@"SHT_CUDA_INFO"
	.sectionflags	@""
	.align	4


	//----- nvinfo : EIATTR_CUDA_API_VERSION
	.align		4
        /*0000*/ 	.byte	0x04, 0x37
        /*0002*/ 	.short	(.L_11 - .L_10)
.L_10:
        /*0004*/ 	.word	0x0000007c


	//----- nvinfo : EIATTR_KPARAM_INFO
	.align		4
.L_11:
        /*0008*/ 	.byte	0x04, 0x17
        /*000a*/ 	.short	(.L_13 - .L_12)
.L_12:
        /*000c*/ 	.word	0x00000000
        /*0010*/ 	.short	0x0008
        /*0012*/ 	.short	0x003c
        /*0014*/ 	.byte	0x00, 0xf0, 0x11, 0x00


	//----- nvinfo : EIATTR_KPARAM_INFO
	.align		4
.L_13:
        /*0018*/ 	.byte	0x04, 0x17
        /*001a*/ 	.short	(.L_15 - .L_14)
.L_14:
        /*001c*/ 	.word	0x00000000
        /*0020*/ 	.short	0x0007
        /*0022*/ 	.short	0x0038
        /*0024*/ 	.byte	0x00, 0xf0, 0x11, 0x00


	//----- nvinfo : EIATTR_KPARAM_INFO
	.align		4
.L_15:
        /*0028*/ 	.byte	0x04, 0x17
        /*002a*/ 	.short	(.L_17 - .L_16)
.L_16:
        /*002c*/ 	.word	0x00000000
        /*0030*/ 	.short	0x0006
        /*0032*/ 	.short	0x0030
        /*0034*/ 	.byte	0x00, 0xf4, 0x21, 0x00


	//----- nvinfo : EIATTR_KPARAM_INFO
	.align		4
.L_17:
        /*0038*/ 	.byte	0x04, 0x17
        /*003a*/ 	.short	(.L_19 - .L_18)
.L_18:
        /*003c*/ 	.word	0x00000000
        /*0040*/ 	.short	0x0005
        /*0042*/ 	.short	0x0028
        /*0044*/ 	.byte	0x00, 0xf4, 0x21, 0x00


	//----- nvinfo : EIATTR_KPARAM_INFO
	.align		4
.L_19:
        /*0048*/ 	.byte	0x04, 0x17
        /*004a*/ 	.short	(.L_21 - .L_20)
.L_20:
        /*004c*/ 	.word	0x00000000
        /*0050*/ 	.short	0x0004
        /*0052*/ 	.short	0x0020
        /*0054*/ 	.byte	0x00, 0xf4, 0x21, 0x00


	//----- nvinfo : EIATTR_KPARAM_INFO
	.align		4
.L_21:
        /*0058*/ 	.byte	0x04, 0x17
        /*005a*/ 	.short	(.L_23 - .L_22)
.L_22:
        /*005c*/ 	.word	0x00000000
        /*0060*/ 	.short	0x0003
        /*0062*/ 	.short	0x0018
        /*0064*/ 	.byte	0x00, 0xf4, 0x21, 0x00


	//----- nvinfo : EIATTR_KPARAM_INFO
	.align		4
.L_23:
        /*0068*/ 	.byte	0x04, 0x17
        /*006a*/ 	.short	(.L_25 - .L_24)
.L_24:
        /*006c*/ 	.word	0x00000000
        /*0070*/ 	.short	0x0002
        /*0072*/ 	.short	0x0010
        /*0074*/ 	.byte	0x00, 0xf4, 0x21, 0x00


	//----- nvinfo : EIATTR_KPARAM_INFO
	.align		4
.L_25:
        /*0078*/ 	.byte	0x04, 0x17
        /*007a*/ 	.short	(.L_27 - .L_26)
.L_26:
        /*007c*/ 	.word	0x00000000
        /*0080*/ 	.short	0x0001
        /*0082*/ 	.short	0x0008
        /*0084*/ 	.byte	0x00, 0xf4, 0x21, 0x00


	//----- nvinfo : EIATTR_KPARAM_INFO
	.align		4
.L_27:
        /*0088*/ 	.byte	0x04, 0x17
        /*008a*/ 	.short	(.L_29 - .L_28)
.L_28:
        /*008c*/ 	.word	0x00000000
        /*0090*/ 	.short	0x0000
        /*0092*/ 	.short	0x0000
        /*0094*/ 	.byte	0x00, 0xf4, 0x21, 0x00


	//----- nvinfo : EIATTR_SPARSE_MMA_MASK
	.align		4
.L_29:
        /*0098*/ 	.byte	0x03, 0x50
        /*009a*/ 	.short	0x0000


	//----- nvinfo : EIATTR_MAXREG_COUNT
	.align		4
        /*009c*/ 	.byte	0x03, 0x1b
        /*009e*/ 	.short	0x00ff


	//----- nvinfo : EIATTR_EXIT_INSTR_OFFSETS
	.align		4
        /*00a0*/ 	.byte	0x04, 0x1c
        /*00a2*/ 	.short	(.L_31 - .L_30)


	//   ....[0]....
.L_30:
        /*00a4*/ 	.word	0x00000c90


	//   ....[1]....
        /*00a8*/ 	.word	0x00000ce0


	//----- nvinfo : EIATTR_REQNTID
	.align		4
.L_31:
        /*00ac*/ 	.byte	0x04, 0x10
        /*00ae*/ 	.short	(.L_33 - .L_32)
.L_32:
        /*00b0*/ 	.word	0x00000080
        /*00b4*/ 	.word	0x00000001
        /*00b8*/ 	.word	0x00000001


	//----- nvinfo : EIATTR_CBANK_PARAM_SIZE
	.align		4
.L_33:
        /*00bc*/ 	.byte	0x03, 0x19
        /*00be*/ 	.short	0x0040


	//----- nvinfo : EIATTR_PARAM_CBANK
	.align		4
        /*00c0*/ 	.byte	0x04, 0x0a
        /*00c2*/ 	.short	(.L_35 - .L_34)
	.align		4
.L_34:
        /*00c4*/ 	.word	index@(.nv.constant0.triton_poi_fused__native_batch_norm_legit_no_training_add_relu_28)
        /*00c8*/ 	.short	0x0210
        /*00ca*/ 	.short	0x0040


	//----- nvinfo : EIATTR_SW_WAR
	.align		4
.L_35:
        /*00cc*/ 	.byte	0x04, 0x36
        /*00ce*/ 	.short	(.L_37 - .L_36)
.L_36:
        /*00d0*/ 	.word	0x00000008
.L_37:


//--------------------- .nv.callgraph             --------------------------
	.section	.nv.callgraph,"",@"SHT_CUDA_CALLGRAPH"
	.align	4
	.sectionentsize	8
	.align		4
        /*0000*/ 	.word	0x00000000
	.align		4
        /*0004*/ 	.word	0xffffffff
	.align		4
        /*0008*/ 	.word	0x00000000
	.align		4
        /*000c*/ 	.word	0xfffffffe
	.align		4
        /*0010*/ 	.word	0x00000000
	.align		4
        /*0014*/ 	.word	0xfffffffd
	.align		4
        /*0018*/ 	.word	0x00000000
	.align		4
        /*001c*/ 	.word	0xfffffffc


//--------------------- .nv.constant4             --------------------------
	.section	.nv.constant4,"a",@progbits
	.align	8
	.align		8
.nv.constant4:
        /*0000*/ 	.dword	_$_str
	.align		8
        /*0008*/ 	.dword	_$_str_$_2


//--------------------- .text.triton_poi_fused__native_batch_norm_legit_no_training_add_relu_28 --------------------------
	.section	.text.triton_poi_fused__native_batch_norm_legit_no_training_add_relu_28,"ax",@progbits
	.sectionflags	@"SHF_BARRIERS=1"
	.align	128
        .global         triton_poi_fused__native_batch_norm_legit_no_training_add_relu_28
        .type           triton_poi_fused__native_batch_norm_legit_no_training_add_relu_28,@function
        .size           triton_poi_fused__native_batch_norm_legit_no_training_add_relu_28,(.L_x_1 - triton_poi_fused__native_batch_norm_legit_no_training_add_relu_28)
        .other          triton_poi_fused__native_batch_norm_legit_no_training_add_relu_28,@"STO_CUDA_ENTRY STV_DEFAULT"
triton_poi_fused__native_batch_norm_legit_no_training_add_relu_28:
.text.triton_poi_fused__native_batch_norm_legit_no_training_add_relu_28:
[----:B------:R-:W0:Y:S01]  /*0000*/  LDC R1, c[0x0][0x28] ;  /* 0x00000a00ff017b82 */ /* 0x000e220000000800 */
[----:B------:R-:W1:Y:S07]  /*0010*/  S2R R0, SR_CTAID.X ;  /* 0x0000000000007919 */ /* 0x000e6e0000002500 */
[----:B------:R-:W2:Y:S01]  /*0020*/  LDC.64 R6, c[0x0][0x210] ;  /* 0x00008400ff067b82 */ /* 0x000ea20000000a00 */
[----:B------:R-:W-:Y:S02]  /*0030*/  CS2R R28, SRZ ;  /* 0x00000000001c7805 */ /* 0x000fe4000001ff00 */
[----:B------:R-:W-:Y:S01]  /*0040*/  CS2R R30, SRZ ;  /* 0x00000000001e7805 */ /* 0x000fe2000001ff00 */
[----:B------:R-:W3:Y:S01]  /*0050*/  S2R R4, SR_TID.X ;  /* 0x0000000000047919 */ /* 0x000ee20000002100 */
[----:B------:R-:W-:Y:S01]  /*0060*/  ULDC.64 UR6, c[0x0][0x208] ;  /* 0x0000820000067ab9 */ /* 0x000fe20000000a00 */
[----:B------:R-:W4:Y:S02]  /*0070*/  S2R R2, SR_CTAID.Y ;  /* 0x0000000000027919 */ /* 0x000f240000002600 */
[----:B------:R-:W5:Y:S01]  /*0080*/  LDC.64 R10, c[0x0][0x220] ;  /* 0x00008800ff0a7b82 */ /* 0x000f620000000a00 */
[----:B-1----:R-:W-:-:S02]  /*0090*/  IMAD.SHL.U32 R0, R0, 0x20, RZ ;  /* 0x0000002000007824 */ /* 0x002fc400078e00ff */
[----:B---3--:R-:W-:Y:S01]  /*00a0*/  IMAD.SHL.U32 R3, R4, 0x4, RZ ;  /* 0x0000000404037824 */ /* 0x008fe200078e00ff */
[----:B------:R-:W-:-:S04]  /*00b0*/  SHF.R.U32.HI R33, RZ, 0x3, R4 ;  /* 0x00000003ff217819 */ /* 0x000fc80000011604 */
[----:B------:R-:W1:Y:S01]  /*00c0*/  LDC.64 R4, c[0x0][0x218] ;  /* 0x00008600ff047b82 */ /* 0x000e620000000a00 */
[----:B----4-:R-:W-:Y:S01]  /*00d0*/  IMAD.SHL.U32 R2, R2, 0x20, RZ ;  /* 0x0000002002027824 */ /* 0x010fe200078e00ff */
[----:B------:R-:W-:Y:S02]  /*00e0*/  LOP3.LUT R8, R0, 0x1c, R3, 0xf8, !PT ;  /* 0x0000001c00087812 */ /* 0x000fe400078ef803 */
[----:B------:R-:W-:Y:S02]  /*00f0*/  SGXT.U32 R33, R33, 0x4 ;  /* 0x000000042121781a */ /* 0x000fe40000000000 */
[----:B------:R-:W-:Y:S02]  /*0100*/  ISETP.GE.AND P2, PT, R8, 0x80, PT ;  /* 0x000000800800780c */ /* 0x000fe40003f46270 */
[----:B------:R-:W-:Y:S02]  /*0110*/  LOP3.LUT R17, R2, R33, RZ, 0xfc, !PT ;  /* 0x0000002102117212 */ /* 0x000fe400078efcff */
[----:B------:R-:W-:-:S02]  /*0120*/  LOP3.LUT R9, R2, 0x10, R33, 0xfe, !PT ;  /* 0x0000001002097812 */ /* 0x000fc400078efe21 */
[C---:B------:R-:W-:Y:S01]  /*0130*/  ISETP.LT.AND P1, PT, R17.reuse, 0x40, !P2 ;  /* 0x000000401100780c */ /* 0x040fe20005721270 */
[--C-:B------:R-:W-:Y:S02]  /*0140*/  IMAD R17, R17, 0x80, R8.reuse ;  /* 0x0000008011117824 */ /* 0x100fe400078e0208 */
[----:B------:R-:W-:Y:S02]  /*0150*/  IMAD R16, R9, 0x80, R8 ;  /* 0x0000008009107824 */ /* 0x000fe400078e0208 */
[----:B--2---:R-:W-:-:S04]  /*0160*/  IMAD.WIDE R14, R17, 0x4, R6 ;  /* 0x00000004110e7825 */ /* 0x004fc800078e0206 */
[----:B-----5:R-:W-:-:S04]  /*0170*/  IMAD.WIDE R10, R8, 0x4, R10 ;  /* 0x00000004080a7825 */ /* 0x020fc800078e020a */
[----:B------:R2:W3:Y:S01]  /*0180*/  @P1 LDG.E.EL.128 R28, desc[UR6][R14.64] ;  /* 0x000000060e1c1981 */ /* 0x0004e2000c2e1d00 */
[----:B-1----:R-:W-:Y:S01]  /*0190*/  IMAD.WIDE R12, R8, 0x4, R4 ;  /* 0x00000004080c7825 */ /* 0x002fe200078e0204 */
[----:B------:R-:W-:Y:S02]  /*01a0*/  CS2R R4, SRZ ;  /* 0x0000000000047805 */ /* 0x000fe4000001ff00 */
[----:B------:R-:W-:Y:S02]  /*01b0*/  ISETP.LT.AND P0, PT, R9, 0x40, !P2 ;  /* 0x000000400900780c */ /* 0x000fe40005701270 */
[----:B------:R-:W-:Y:S02]  /*01c0*/  CS2R R20, SRZ ;  /* 0x0000000000147805 */ /* 0x000fe4000001ff00 */
[----:B------:R-:W-:Y:S02]  /*01d0*/  CS2R R22, SRZ ;  /* 0x0000000000167805 */ /* 0x000fe4000001ff00 */
[----:B------:R-:W-:-:S02]  /*01e0*/  CS2R R24, SRZ ;  /* 0x0000000000187805 */ /* 0x000fc4000001ff00 */
[----:B------:R-:W-:Y:S01]  /*01f0*/  CS2R R26, SRZ ;  /* 0x00000000001a7805 */ /* 0x000fe2000001ff00 */
[----:B--2---:R-:W-:Y:S01]  /*0200*/  IMAD.WIDE R14, R16, 0x4, R6 ;  /* 0x00000004100e7825 */ /* 0x004fe200078e0206 */
[----:B------:R-:W-:-:S04]  /*0210*/  CS2R R6, SRZ ;  /* 0x0000000000067805 */ /* 0x000fc8000001ff00 */
[----:B------:R1:W2:Y:S04]  /*0220*/  @!P2 LDG.E.EL.128 R24, desc[UR6][R12.64] ;  /* 0x000000060c18a981 */ /* 0x0002a8000c2e1d00 */
[----:B------:R-:W4:Y:S04]  /*0230*/  @!P2 LDG.E.EL.128 R4, desc[UR6][R10.64] ;  /* 0x000000060a04a981 */ /* 0x000f28000c2e1d00 */
[----:B------:R-:W2:Y:S01]  /*0240*/  @P0 LDG.E.EL.128 R20, desc[UR6][R14.64] ;  /* 0x000000060e140981 */ /* 0x000ea2000c2e1d00 */
[----:B----4-:R-:W-:Y:S01]  /*0250*/  FADD R18, R4, 9.9999997473787516356e-06 ;  /* 0x3727c5ac04127421 */ /* 0x010fe20000000000 */
[----:B------:R-:W-:-:S05]  /*0260*/  FADD R6, R6, 9.9999997473787516356e-06 ;  /* 0x3727c5ac06067421 */ /* 0x000fca0000000000 */
[----:B------:R-:W4:Y:S01]  /*0270*/  MUFU.SQRT R18, R18 ;  /* 0x0000001200127308 */ /* 0x000f220000002000 */
[----:B------:R-:W-:-:S07]  /*0280*/  FADD R5, R5, 9.9999997473787516356e-06 ;  /* 0x3727c5ac05057421 */ /* 0x000fce0000000000 */
[----:B------:R-:W5:Y:S01]  /*0290*/  MUFU.SQRT R6, R6 ;  /* 0x0000000600067308 */ /* 0x000f620000002000 */
[----:B------:R-:W-:Y:S01]  /*02a0*/  FADD R7, R7, 9.9999997473787516356e-06 ;  /* 0x3727c5ac07077421 */ /* 0x000fe20000000000 */
[----:B----4-:R-:W-:-:S06]  /*02b0*/  FSETP.GT.AND P5, PT, R18, 8.50705917302346158658e+37, PT ;  /* 0x7e8000001200780b */ /* 0x010fcc0003fa4000 */
[----:B-1----:R-:W1:Y:S01]  /*02c0*/  MUFU.SQRT R13, R5 ;  /* 0x00000005000d7308 */ /* 0x002e620000002000 */
[----:B------:R-:W-:Y:S01]  /*02d0*/  FSETP.GEU.AND P6, PT, R18, 1.175494350822287508e-38, PT ;  /* 0x008000001200780b */ /* 0x000fe20003fce000 */
[----:B------:R-:W-:Y:S01]  /*02e0*/  IMAD.MOV.U32 R4, RZ, RZ, 0x3e800000 ;  /* 0x3e800000ff047424 */ /* 0x000fe200078e00ff */
[----:B-----5:R-:W-:-:S05]  /*02f0*/  FSETP.GT.AND P3, PT, R6, 8.50705917302346158658e+37, PT ;  /* 0x7e8000000600780b */ /* 0x020fca0003f64000 */
[----:B------:R-:W4:Y:S01]  /*0300*/  MUFU.SQRT R7, R7 ;  /* 0x0000000700077308 */ /* 0x000f220000002000 */
[----:B------:R-:W-:Y:S01]  /*0310*/  FSETP.GEU.AND P4, PT, R6, 1.175494350822287508e-38, PT ;  /* 0x008000000600780b */ /* 0x000fe20003f8e000 */
[----:B------:R-:W-:Y:S01]  /*0320*/  @P5 FMUL R18, R18, 0.25 ;  /* 0x3e80000012125820 */ /* 0x000fe20000400000 */
[----:B------:R-:W-:-:S03]  /*0330*/  FSEL R9, R4, 1, P5 ;  /* 0x3f80000004097808 */ /* 0x000fc60002800000 */
[----:B------:R-:W-:Y:S01]  /*0340*/  @!P6 FMUL R18, R18, 16777216 ;  /* 0x4b8000001212e820 */ /* 0x000fe20000400000 */
[----:B-1----:R-:W-:Y:S01]  /*0350*/  FSETP.GT.AND P5, PT, R13, 8.50705917302346158658e+37, PT ;  /* 0x7e8000000d00780b */ /* 0x002fe20003fa4000 */
[----:B------:R-:W-:Y:S02]  /*0360*/  @!P6 FMUL R9, R9, 16777216 ;  /* 0x4b8000000909e820 */ /* 0x000fe40000400000 */
[----:B------:R1:W5:Y:S01]  /*0370*/  MUFU.RCP R10, R18 ;  /* 0x00000012000a7308 */ /* 0x0003620000001000 */
[----:B------:R-:W-:Y:S01]  /*0380*/  FSETP.GEU.AND P6, PT, R13, 1.175494350822287508e-38, PT ;  /* 0x008000000d00780b */ /* 0x000fe20003fce000 */
[----:B------:R-:W-:Y:S01]  /*0390*/  @P3 FMUL R6, R6, 0.25 ;  /* 0x3e80000006063820 */ /* 0x000fe20000400000 */
[----:B------:R-:W-:Y:S02]  /*03a0*/  FSEL R5, R4, 1, P3 ;  /* 0x3f80000004057808 */ /* 0x000fe40001800000 */
[----:B----4-:R-:W-:Y:S01]  /*03b0*/  FSETP.GT.AND P3, PT, R7, 8.50705917302346158658e+37, PT ;  /* 0x7e8000000700780b */ /* 0x010fe20003f64000 */
[----:B------:R-:W-:-:S02]  /*03c0*/  @!P4 FMUL R6, R6, 16777216 ;  /* 0x4b8000000606c820 */ /* 0x000fc40000400000 */
[----:B------:R-:W-:Y:S01]  /*03d0*/  @!P4 FMUL R5, R5, 16777216 ;  /* 0x4b8000000505c820 */ /* 0x000fe20000400000 */
[----:B------:R-:W-:Y:S01]  /*03e0*/  FSETP.GEU.AND P4, PT, R7, 1.175494350822287508e-38, PT ;  /* 0x008000000700780b */ /* 0x000fe20003f8e000 */
[----:B------:R-:W-:Y:S01]  /*03f0*/  @P5 FMUL R13, R13, 0.25 ;  /* 0x3e8000000d0d5820 */ /* 0x000fe20000400000 */
[----:B-1----:R-:W1:Y:S03]  /*0400*/  LDC.64 R18, c[0x0][0x230] ;  /* 0x00008c00ff127b82 */ /* 0x002e660000000a00 */
[----:B------:R-:W-:Y:S01]  /*0410*/  @!P6 FMUL R13, R13, 16777216 ;  /* 0x4b8000000d0de820 */ /* 0x000fe20000400000 */
[----:B-----5:R-:W-:-:S03]  /*0420*/  FMUL R9, R10, R9 ;  /* 0x000000090a097220 */ /* 0x020fc60000400000 */
[----:B------:R-:W-:Y:S01]  /*0430*/  @P3 FMUL R7, R7, 0.25 ;  /* 0x3e80000007073820 */ /* 0x000fe20000400000 */
[----:B------:R-:W4:Y:S01]  /*0440*/  LDC.64 R10, c[0x0][0x228] ;  /* 0x00008a00ff0a7b82 */ /* 0x000f220000000a00 */
[----:B------:R-:W5:Y:S02]  /*0450*/  MUFU.RCP R6, R6 ;  /* 0x0000000600067308 */ /* 0x000f640000001000 */
[----:B------:R-:W-:Y:S01]  /*0460*/  @!P4 FMUL R7, R7, 16777216 ;  /* 0x4b8000000707c820 */ /* 0x000fe20000400000 */
[----:B--2---:R-:W-:-:S05]  /*0470*/  FADD R12, -R25, R21 ;  /* 0x00000015190c7221 */ /* 0x004fca0000000100 */
[----:B------:R-:W2:Y:S01]  /*0480*/  MUFU.RCP R13, R13 ;  /* 0x0000000d000d7308 */ /* 0x000ea20000001000 */
[C---:B---3--:R-:W-:Y:S01]  /*0490*/  FADD R28, -R24.reuse, R28 ;  /* 0x0000001c181c7221 */ /* 0x048fe20000000100 */
[----:B------:R-:W-:Y:S01]  /*04a0*/  FADD R20, -R24, R20 ;  /* 0x0000001418147221 */ /* 0x000fe20000000100 */
[----:B------:R-:W-:-:S05]  /*04b0*/  FSEL R24, R4, 1, P5 ;  /* 0x3f80000004187808 */ /* 0x000fca0002800000 */
[----:B------:R-:W3:Y:S01]  /*04c0*/  MUFU.RCP R21, R7 ;  /* 0x0000000700157308 */ /* 0x000ee20000001000 */
[----:B------:R-:W-:Y:S01]  /*04d0*/  FSEL R4, R4, 1, P3 ;  /* 0x3f80000004047808 */ /* 0x000fe20001800000 */
[----:B------:R-:W-:Y:S01]  /*04e0*/  @!P6 FMUL R24, R24, 16777216 ;  /* 0x4b8000001818e820 */ /* 0x000fe20000400000 */
[----:B-----5:R-:W-:Y:S01]  /*04f0*/  FMUL R6, R6, R5 ;  /* 0x0000000506067220 */ /* 0x020fe20000400000 */
[----:B------:R-:W-:Y:S01]  /*0500*/  FADD R14, -R25, R29 ;  /* 0x0000001d190e7221 */ /* 0x000fe20000000100 */
[C---:B------:R-:W-:Y:S01]  /*0510*/  FADD R15, -R26.reuse, R30 ;  /* 0x0000001e1a0f7221 */ /* 0x040fe20000000100 */
[----:B------:R-:W-:Y:S01]  /*0520*/  FADD R22, -R26, R22 ;  /* 0x000000161a167221 */ /* 0x000fe20000000100 */
[----:B------:R-:W-:Y:S01]  /*0530*/  @!P4 FMUL R4, R4, 16777216 ;  /* 0x4b8000000404c820 */ /* 0x000fe20000400000 */
[----:B--2---:R-:W-:Y:S01]  /*0540*/  FMUL R5, R13, R24 ;  /* 0x000000180d057220 */ /* 0x004fe20000400000 */
[C---:B------:R-:W-:Y:S01]  /*0550*/  FMUL R15, R6.reuse, R15 ;  /* 0x0000000f060f7220 */ /* 0x040fe20000400000 */
[----:B------:R-:W-:Y:S01]  /*0560*/  FMUL R13, R6, R22 ;  /* 0x00000016060d7220 */ /* 0x000fe20000400000 */
[----:B------:R-:W-:Y:S01]  /*0570*/  FMUL R25, R9, R20 ;  /* 0x0000001409197220 */ /* 0x000fe20000400000 */
[C---:B------:R-:W-:Y:S01]  /*0580*/  FMUL R12, R5.reuse, R12 ;  /* 0x0000000c050c7220 */ /* 0x040fe20000400000 */
[----:B------:R-:W-:Y:S01]  /*0590*/  FMUL R14, R5, R14 ;  /* 0x0000000e050e7220 */ /* 0x000fe20000400000 */
[----:B------:R-:W-:Y:S01]  /*05a0*/  FMUL R29, R9, R28 ;  /* 0x0000001c091d7220 */ /* 0x000fe20000400000 */
[----:B---3--:R-:W-:Y:S01]  /*05b0*/  FMUL R21, R21, R4 ;  /* 0x0000000415157220 */ /* 0x008fe20000400000 */
[----:B----4-:R-:W-:Y:S01]  /*05c0*/  IMAD.WIDE R36, R8, 0x4, R10 ;  /* 0x0000000408247825 */ /* 0x010fe200078e020a */
[----:B------:R-:W-:-:S02]  /*05d0*/  CS2R R4, SRZ ;  /* 0x0000000000047805 */ /* 0x000fc4000001ff00 */
[----:B------:R-:W-:Y:S02]  /*05e0*/  CS2R R6, SRZ ;  /* 0x0000000000067805 */ /* 0x000fe4000001ff00 */
[----:B------:R-:W-:Y:S01]  /*05f0*/  CS2R R10, SRZ ;  /* 0x00000000000a7805 */ /* 0x000fe2000001ff00 */
[----:B-1----:R-:W-:Y:S01]  /*0600*/  IMAD.WIDE R34, R8, 0x4, R18 ;  /* 0x0000000408227825 */ /* 0x002fe200078e0212 */
[----:B------:R-:W-:Y:S01]  /*0610*/  CS2R R8, SRZ ;  /* 0x0000000000087805 */ /* 0x000fe2000001ff00 */
[----:B------:R-:W1:Y:S01]  /*0620*/  LDC.64 R18, c[0x0][0x238] ;  /* 0x00008e00ff127b82 */ /* 0x000e620000000a00 */
[----:B------:R-:W2:Y:S04]  /*0630*/  @!P2 LDG.E.EL.128 R4, desc[UR6][R36.64] ;  /* 0x000000062404a981 */ /* 0x000ea8000c2e1d00 */
[----:B------:R-:W2:Y:S03]  /*0640*/  @!P2 LDG.E.EL.128 R8, desc[UR6][R34.64] ;  /* 0x000000062208a981 */ /* 0x000ea6000c2e1d00 */
[----:B------:R-:W3:Y:S01]  /*0650*/  S2UR UR5, SR_CgaCtaId ;  /* 0x00000000000579c3 */ /* 0x000ee20000008800 */
[-CC-:B--2---:R-:W-:Y:S01]  /*0660*/  FFMA R20, R29, R4.reuse, R8.reuse ;  /* 0x000000041d147223 */ /* 0x184fe20000000008 */
[----:B------:R-:W-:Y:S01]  /*0670*/  FFMA R8, R25, R4, R8 ;  /* 0x0000000419087223 */ /* 0x000fe20000000008 */
[-CC-:B------:R-:W-:Y:S01]  /*0680*/  FFMA R4, R14, R5.reuse, R9.reuse ;  /* 0x000000050e047223 */ /* 0x180fe20000000009 */
[----:B------:R-:W-:Y:S01]  /*0690*/  FFMA R5, R12, R5, R9 ;  /* 0x000000050c057223 */ /* 0x000fe20000000009 */
[-CC-:B------:R-:W-:Y:S01]  /*06a0*/  FFMA R9, R15, R6.reuse, R10.reuse ;  /* 0x000000060f097223 */ /* 0x180fe2000000000a */
[----:B------:R-:W-:Y:S01]  /*06b0*/  FFMA R6, R13, R6, R10 ;  /* 0x000000060d067223 */ /* 0x000fe2000000000a */
[----:B------:R-:W-:-:S02]  /*06c0*/  CS2R R12, SRZ ;  /* 0x00000000000c7805 */ /* 0x000fc4000001ff00 */
[----:B------:R-:W-:Y:S01]  /*06d0*/  CS2R R14, SRZ ;  /* 0x00000000000e7805 */ /* 0x000fe2000001ff00 */
[----:B-1----:R-:W-:-:S05]  /*06e0*/  IMAD.WIDE R28, R17, 0x4, R18 ;  /* 0x00000004111c7825 */ /* 0x002fca00078e0212 */
[----:B------:R1:W2:Y:S01]  /*06f0*/  @P1 LDG.E.EL.128 R12, desc[UR6][R28.64] ;  /* 0x000000061c0c1981 */ /* 0x0002a2000c2e1d00 */
[----:B------:R-:W-:Y:S01]  /*0700*/  IMAD.WIDE R24, R16, 0x4, R18 ;  /* 0x0000000410187825 */ /* 0x000fe200078e0212 */
[----:B------:R-:W-:Y:S02]  /*0710*/  CS2R R16, SRZ ;  /* 0x0000000000107805 */ /* 0x000fe4000001ff00 */
[----:B------:R-:W-:-:S06]  /*0720*/  CS2R R18, SRZ ;  /* 0x0000000000127805 */ /* 0x000fcc000001ff00 */
[----:B------:R4:W5:Y:S01]  /*0730*/  @P0 LDG.E.EL.128 R16, desc[UR6][R24.64] ;  /* 0x0000000618100981 */ /* 0x000962000c2e1d00 */
[----:B------:R-:W4:Y:S01]  /*0740*/  S2R R10, SR_TID.X ;  /* 0x00000000000a7919 */ /* 0x000f220000002100 */
[C---:B------:R-:W-:Y:S01]  /*0750*/  FADD R22, -R27.reuse, R23 ;  /* 0x000000171b167221 */ /* 0x040fe20000000100 */
[----:B------:R-:W-:Y:S01]  /*0760*/  FADD R26, -R27, R31 ;  /* 0x0000001f1b1a7221 */ /* 0x000fe20000000100 */
[----:B------:R-:W-:Y:S02]  /*0770*/  FSETP.GEU.AND P1, PT, R20, RZ, PT ;  /* 0x000000ff1400720b */ /* 0x000fe40003f2e000 */
[----:B------:R-:W-:Y:S01]  /*0780*/  FSETP.GEU.AND P0, PT, R4, RZ, PT ;  /* 0x000000ff0400720b */ /* 0x000fe20003f0e000 */
[----:B------:R-:W-:Y:S01]  /*0790*/  UMOV UR4, 0x400 ;  /* 0x0000040000047882 */ /* 0x000fe20000000000 */
[C---:B------:R-:W-:Y:S01]  /*07a0*/  FMUL R22, R21.reuse, R22 ;  /* 0x0000001615167220 */ /* 0x040fe20000400000 */
[----:B------:R-:W-:Y:S01]  /*07b0*/  FMUL R26, R21, R26 ;  /* 0x0000001a151a7220 */ /* 0x000fe20000400000 */
[----:B---3--:R-:W-:Y:S01]  /*07c0*/  UPRMT UR4, UR5, 0x654, UR4 ;  /* 0x0000065405047896 */ /* 0x008fe20008000004 */
[----:B------:R-:W-:-:S02]  /*07d0*/  FSEL R21, R20, RZ, P1 ;  /* 0x000000ff14157208 */ /* 0x000fc40000800000 */
[----:B-1----:R-:W-:Y:S01]  /*07e0*/  FSEL R28, R4, RZ, P0 ;  /* 0x000000ff041c7208 */ /* 0x002fe20000000000 */
[-CC-:B------:R-:W-:Y:S01]  /*07f0*/  FFMA R4, R26, R7.reuse, R11.reuse ;  /* 0x000000071a047223 */ /* 0x180fe2000000000b */
[----:B------:R-:W-:Y:S01]  /*0800*/  FFMA R7, R22, R7, R11 ;  /* 0x0000000716077223 */ /* 0x000fe2000000000b */
[----:B------:R-:W-:-:S03]  /*0810*/  FSETP.GEU.AND P1, PT, R9, RZ, PT ;  /* 0x000000ff0900720b */ /* 0x000fc60003f2e000 */
[----:B------:R-:W-:Y:S01]  /*0820*/  FSETP.GEU.AND P0, PT, R4, RZ, PT ;  /* 0x000000ff0400720b */ /* 0x000fe20003f0e000 */
[----:B0---4-:R-:W-:-:S05]  /*0830*/  IMAD.SHL.U32 R23, R10, 0x80, RZ ;  /* 0x000000800a177824 */ /* 0x011fca00078e00ff */
[----:B------:R-:W-:Y:S02]  /*0840*/  LOP3.LUT R24, R23, 0x380, RZ, 0xc0, !PT ;  /* 0x0000038017187812 */ /* 0x000fe400078ec0ff */
[----:B------:R-:W-:Y:S02]  /*0850*/  FSEL R4, R4, RZ, P0 ;  /* 0x000000ff04047208 */ /* 0x000fe40000000000 */
[C---:B------:R-:W-:Y:S02]  /*0860*/  LOP3.LUT R23, R24.reuse, 0x40, RZ, 0xfc, !PT ;  /* 0x0000004018177812 */ /* 0x040fe400078efcff */
[----:B------:R-:W-:Y:S02]  /*0870*/  LOP3.LUT R25, R24, 0x60, RZ, 0xfc, !PT ;  /* 0x0000006018197812 */ /* 0x000fe400078efcff */
[----:B------:R-:W-:Y:S02]  /*0880*/  FSETP.GEU.AND P0, PT, R8, RZ, PT ;  /* 0x000000ff0800720b */ /* 0x000fe40003f0e000 */
[----:B------:R-:W-:-:S02]  /*0890*/  LEA.HI R26, R25, UR4, RZ, 0x1f ;  /* 0x00000004191a7c11 */ /* 0x000fc4000f8ff8ff */
[----:B------:R-:W-:Y:S01]  /*08a0*/  FSETP.GEU.AND P2, PT, R5, RZ, PT ;  /* 0x000000ff0500720b */ /* 0x000fe20003f4e000 */
[----:B------:R-:W-:-:S05]  /*08b0*/  IMAD.SHL.U32 R10, R10, 0x2, RZ ;  /* 0x000000020a0a7824 */ /* 0x000fca00078e00ff */
[----:B------:R-:W-:Y:S01]  /*08c0*/  LOP3.LUT R10, R10, 0xf0, RZ, 0xc0, !PT ;  /* 0x000000f00a0a7812 */ /* 0x000fe200078ec0ff */
[----:B--2---:R-:W-:Y:S01]  /*08d0*/  FADD R20, R21, R12 ;  /* 0x0000000c15147221 */ /* 0x004fe20000000000 */
[----:B------:R-:W-:Y:S01]  /*08e0*/  FADD R22, R28, R13 ;  /* 0x0000000d1c167221 */ /* 0x000fe20000000000 */
[C---:B------:R-:W-:Y:S02]  /*08f0*/  LOP3.LUT R13, R24.reuse, R33, RZ, 0xfc, !PT ;  /* 0x00000021180d7212 */ /* 0x040fe400078efcff */
[C---:B------:R-:W-:Y:S02]  /*0900*/  LEA.HI R12, R24.reuse, UR4, RZ, 0x1f ;  /* 0x00000004180c7c11 */ /* 0x040fe4000f8ff8ff */
[----:B------:R-:W-:-:S03]  /*0910*/  LOP3.LUT R21, R24, 0x20, RZ, 0xfc, !PT ;  /* 0x0000002018157812 */ /* 0x000fc600078efcff */
[----:B------:R-:W-:Y:S01]  /*0920*/  IMAD R11, R13, 0x4, R12 ;  /* 0x000000040d0b7824 */ /* 0x000fe200078e020c */
[----:B------:R-:W-:Y:S02]  /*0930*/  LEA.HI R12, R21, UR4, RZ, 0x1f ;  /* 0x00000004150c7c11 */ /* 0x000fe4000f8ff8ff */
[----:B------:R-:W-:Y:S02]  /*0940*/  FSEL R21, R9, RZ, P1 ;  /* 0x000000ff09157208 */ /* 0x000fe40000800000 */
[----:B------:R-:W-:Y:S01]  /*0950*/  LEA.HI R24, R23, UR4, RZ, 0x1f ;  /* 0x0000000417187c11 */ /* 0x000fe2000f8ff8ff */
[----:B------:R-:W-:Y:S02]  /*0960*/  IMAD R9, R13, 0x4, R12 ;  /* 0x000000040d097824 */ /* 0x000fe400078e020c */
[----:B------:R-:W-:Y:S01]  /*0970*/  FADD R21, R21, R14 ;  /* 0x0000000e15157221 */ /* 0x000fe20000000000 */
[----:B------:R-:W-:Y:S01]  /*0980*/  FADD R14, R4, R15 ;  /* 0x0000000f040e7221 */ /* 0x000fe20000000000 */
[----:B------:R-:W-:-:S02]  /*0990*/  FSEL R15, R8, RZ, P0 ;  /* 0x000000ff080f7208 */ /* 0x000fc40000000000 */
[C---:B------:R-:W-:Y:S02]  /*09a0*/  FSETP.GEU.AND P1, PT, R6.reuse, RZ, PT ;  /* 0x000000ff0600720b */ /* 0x040fe40003f2e000 */
[C---:B------:R-:W-:Y:S01]  /*09b0*/  LEA R12, R13.reuse, R24, 0x2 ;  /* 0x000000180d0c7211 */ /* 0x040fe200078e10ff */
[----:B------:R-:W-:Y:S01]  /*09c0*/  IMAD R13, R13, 0x4, R26 ;  /* 0x000000040d0d7824 */ /* 0x000fe200078e021a */
[----:B------:R-:W-:Y:S01]  /*09d0*/  FSETP.GEU.AND P0, PT, R7, RZ, PT ;  /* 0x000000ff0700720b */ /* 0x000fe20003f0e000 */
[----:B------:R-:W-:Y:S01]  /*09e0*/  STS [R11], R20 ;  /* 0x000000140b007388 */ /* 0x000fe20000000800 */
[----:B------:R-:W-:Y:S02]  /*09f0*/  FSEL R4, R5, RZ, P2 ;  /* 0x000000ff05047208 */ /* 0x000fe40001000000 */
[----:B------:R-:W-:Y:S01]  /*0a00*/  FSEL R5, R6, RZ, P1 ;  /* 0x000000ff06057208 */ /* 0x000fe20000800000 */
[----:B------:R-:W-:Y:S01]  /*0a10*/  STS [R9+0x80], R22 ;  /* 0x0000801609007388 */ /* 0x000fe20000000800 */
[----:B------:R-:W-:Y:S01]  /*0a20*/  FSEL R6, R7, RZ, P0 ;  /* 0x000000ff07067208 */ /* 0x000fe20000000000 */
[----:B-----5:R-:W-:-:S02]  /*0a30*/  FADD R16, R15, R16 ;  /* 0x000000100f107221 */ /* 0x020fc40000000000 */
[----:B------:R-:W-:Y:S04]  /*0a40*/  STS [R12+0x100], R21 ;  /* 0x000100150c007388 */ /* 0x000fe80000000800 */
[----:B------:R0:W-:Y:S04]  /*0a50*/  STS [R13+0x180], R14 ;  /* 0x0001800e0d007388 */ /* 0x0001e80000000800 */
[----:B------:R1:W-:Y:S01]  /*0a60*/  STS [R11+0x40], R16 ;  /* 0x000040100b007388 */ /* 0x0003e20000000800 */
[----:B0-----:R-:W-:Y:S01]  /*0a70*/  FADD R14, R4, R17 ;  /* 0x00000011040e7221 */ /* 0x001fe20000000000 */
[----:B------:R-:W-:Y:S01]  /*0a80*/  FADD R17, R5, R18 ;  /* 0x0000001205117221 */ /* 0x000fe20000000000 */
[----:B------:R-:W-:-:S03]  /*0a90*/  FADD R18, R6, R19 ;  /* 0x0000001306127221 */ /* 0x000fc60000000000 */
[----:B------:R0:W-:Y:S04]  /*0aa0*/  STS [R9+0xc0], R14 ;  /* 0x0000c00e09007388 */ /* 0x0001e80000000800 */
[----:B------:R-:W-:Y:S04]  /*0ab0*/  STS [R12+0x140], R17 ;  /* 0x000140110c007388 */ /* 0x000fe80000000800 */
[----:B------:R-:W-:Y:S01]  /*0ac0*/  STS [R13+0x1c0], R18 ;  /* 0x0001c0120d007388 */ /* 0x000fe20000000800 */
[----:B------:R-:W-:Y:S01]  /*0ad0*/  LOP3.LUT R8, R3, 0x1fc, RZ, 0xc0, !PT ;  /* 0x000001fc03087812 */ /* 0x000fe200078ec0ff */
[----:B------:R-:W-:-:S04]  /*0ae0*/  VIADD R7, R10, UR4 ;  /* 0x000000040a077c36 */ /* 0x000fc80008000000 */
[----:B------:R-:W-:Y:S01]  /*0af0*/  IMAD R7, R8, 0x4, R7 ;  /* 0x0000000408077824 */ /* 0x000fe200078e0207 */
[----:B------:R-:W-:Y:S01]  /*0b00*/  BAR.SYNC.DEFER_BLOCKING 0x0 ;  /* 0x0000000000007b1d */ /* 0x000fe20000010000 */
[----:B------:R-:W-:-:S04]  /*0b10*/  LOP3.LUT R10, R2, 0x1c, R3, 0xf8, !PT ;  /* 0x0000001c020a7812 */ /* 0x000fc800078ef803 */
[----:B------:R-:W-:-:S03]  /*0b20*/  SHF.R.S32.HI R15, RZ, 0x1f, R10 ;  /* 0x0000001fff0f7819 */ /* 0x000fc6000001140a */
[----:B------:R-:W2:Y:S01]  /*0b30*/  LDC.64 R2, c[0x0][0x240] ;  /* 0x00009000ff027b82 */ /* 0x000ea20000000a00 */
[----:B------:R-:W-:Y:S02]  /*0b40*/  SHF.R.S32.HI R19, RZ, 0x1f, R10 ;  /* 0x0000001fff137819 */ /* 0x000fe4000001140a */
[-C--:B------:R-:W-:Y:S01]  /*0b50*/  LEA.HI R15, R15, R10.reuse, RZ, 0x4 ;  /* 0x0000000a0f0f7211 */ /* 0x080fe200078f20ff */
[----:B------:R-:W3:Y:S04]  /*0b60*/  LDS.128 R4, [R7] ;  /* 0x0000000007047984 */ /* 0x000ee80000000c00 */
[----:B------:R-:W-:Y:S01]  /*0b70*/  IMAD.SHL.U32 R15, R15, 0x80, RZ ;  /* 0x000000800f0f7824 */ /* 0x000fe200078e00ff */
[----:B------:R-:W-:Y:S02]  /*0b80*/  LEA.HI R19, R19, R10, RZ, 0x4 ;  /* 0x0000000a13137211 */ /* 0x000fe400078f20ff */
[----:B-1----:R-:W-:-:S02]  /*0b90*/  LOP3.LUT R11, R8, 0x200, RZ, 0xfc, !PT ;  /* 0x00000200080b7812 */ /* 0x002fc400078efcff */
[----:B------:R-:W-:Y:S02]  /*0ba0*/  LOP3.LUT R19, R19, 0xfffffff0, RZ, 0xc0, !PT ;  /* 0xfffffff013137812 */ /* 0x000fe400078ec0ff */
[----:B------:R-:W-:Y:S02]  /*0bb0*/  LOP3.LUT R15, R15, 0xfffff800, RZ, 0xc0, !PT ;  /* 0xfffff8000f0f7812 */ /* 0x000fe400078ec0ff */
[----:B------:R-:W-:Y:S02]  /*0bc0*/  ISETP.GE.AND P0, PT, R10, 0x40, PT ;  /* 0x000000400a00780c */ /* 0x000fe40003f06270 */
[----:B0-----:R-:W-:Y:S02]  /*0bd0*/  LOP3.LUT R9, R0, R33, RZ, 0xfc, !PT ;  /* 0x0000002100097212 */ /* 0x001fe400078efcff */
[----:B------:R-:W-:Y:S02]  /*0be0*/  LOP3.LUT R0, R0, 0x10, R33, 0xfe, !PT ;  /* 0x0000001000007812 */ /* 0x000fe400078efe21 */
[----:B------:R-:W-:-:S02]  /*0bf0*/  SHF.R.U32.HI R11, RZ, 0x1, R11 ;  /* 0x00000001ff0b7819 */ /* 0x000fc4000001160b */
[----:B------:R-:W-:Y:S02]  /*0c00*/  IADD3 R15, R15, R10, -R19 ;  /* 0x0000000a0f0f7210 */ /* 0x000fe40007ffe813 */
[----:B------:R-:W-:Y:S02]  /*0c10*/  ISETP.LT.AND P1, PT, R9, 0x80, !P0 ;  /* 0x000000800900780c */ /* 0x000fe40004721270 */
[----:B------:R-:W-:Y:S02]  /*0c20*/  ISETP.LT.AND P0, PT, R0, 0x80, !P0 ;  /* 0x000000800000780c */ /* 0x000fe40004701270 */
[----:B------:R-:W-:Y:S02]  /*0c30*/  LOP3.LUT R10, R11, 0x1f0, RZ, 0xc0, !PT ;  /* 0x000001f00b0a7812 */ /* 0x000fe400078ec0ff */
[----:B------:R-:W-:-:S03]  /*0c40*/  LEA R11, R9, R15, 0x4 ;  /* 0x0000000f090b7211 */ /* 0x000fc600078e20ff */
[----:B------:R-:W-:Y:S02]  /*0c50*/  VIADD R9, R10, UR4 ;  /* 0x000000040a097c36 */ /* 0x000fe40008000000 */
[----:B--2---:R-:W-:-:S04]  /*0c60*/  IMAD.WIDE R10, R11, 0x4, R2 ;  /* 0x000000040b0a7825 */ /* 0x004fc800078e0202 */
[----:B------:R-:W-:Y:S01]  /*0c70*/  IMAD R9, R8, 0x4, R9 ;  /* 0x0000000408097824 */ /* 0x000fe200078e0209 */
[----:B---3--:R0:W-:Y:S02]  /*0c80*/  @P1 STG.E.128 desc[UR6][R10.64], R4 ;  /* 0x000000040a001986 */ /* 0x0081e4000c101d06 */
[----:B0-----:R-:W-:Y:S05]  /*0c90*/  @!P0 EXIT ;  /* 0x000000000000894d */ /* 0x001fea0003800000 */
[----:B0-----:R-:W0:Y:S01]  /*0ca0*/  LDS.128 R8, [R9+0x800] ;  /* 0x0008000009087984 */ /* 0x001e220000000c00 */
[----:B------:R-:W-:-:S04]  /*0cb0*/  IMAD R15, R0, 0x10, R15 ;  /* 0x00000010000f7824 */ /* 0x000fc800078e020f */
[----:B------:R-:W-:-:S05]  /*0cc0*/  IMAD.WIDE R2, R15, 0x4, R2 ;  /* 0x000000040f027825 */ /* 0x000fca00078e0202 */
[----:B0-----:R-:W-:Y:S01]  /*0cd0*/  STG.E.128 desc[UR6][R2.64], R8 ;  /* 0x0000000802007986 */ /* 0x001fe2000c101d06 */
[----:B------:R-:W-:Y:S05]  /*0ce0*/  EXIT ;  /* 0x000000000000794d */ /* 0x000fea0003800000 */
.L_x_0:
[----:B------:R-:W-:-:S00]  /*0cf0*/  BRA `(.L_x_0) ;  /* 0xfffffffc00fc7947 */ /* 0x000fc0000383ffff */
[----:B------:R-:W-:-:S00]  /*0d00*/  NOP ;  /* 0x0000000000007918 */ /* 0x000fc00000000000 */
[----:B------:R-:W-:-:S00]  /*0d10*/  NOP ;  /* 0x0000000000007918 */ /* 0x000fc00000000000 */
[----:B------:R-:W-:-:S00]  /*0d20*/  NOP ;  /* 0x0000000000007918 */ /* 0x000fc00000000000 */
[----:B------:R-:W-:-:S00]  /*0d30*/  NOP ;  /* 0x0000000000007918 */ /* 0x000fc00000000000 */
[----:B------:R-:W-:-:S00]  /*0d40*/  NOP ;  /* 0x0000000000007918 */ /* 0x000fc00000000000 */
[----:B------:R-:W-:-:S00]  /*0d50*/  NOP ;  /* 0x0000000000007918 */ /* 0x000fc00000000000 */
[----:B------:R-:W-:-:S00]  /*0d60*/  NOP ;  /* 0x0000000000007918 */ /* 0x000fc00000000000 */
[----:B------:R-:W-:-:S00]  /*0d70*/  NOP ;  /* 0x0000000000007918 */ /* 0x000fc00000000000 */
.L_x_1:


//--------------------- .nv.global.init           --------------------------
	.section	.nv.global.init,"aw",@progbits
.nv.global.init:
	.type		_$_str,@object
	.size		_$_str,(_$_str_$_2 - _$_str)
_$_str:
        /*0000*/ 	.byte	0x5f, 0x5f, 0x43, 0x55, 0x44, 0x41, 0x5f, 0x46, 0x54, 0x5a, 0x00
	.type		_$_str_$_2,@object
	.size		_$_str_$_2,(.L_1 - _$_str_$_2)
_$_str_$_2:
        /*000b*/ 	.byte	0x5f, 0x5f, 0x43, 0x55, 0x44, 0x41, 0x5f, 0x50, 0x52, 0x45, 0x43, 0x5f, 0x53, 0x51, 0x52, 0x54
        /*001b*/ 	.byte	0x00
.L_1:


//--------------------- .nv.shared.triton_poi_fused__native_batch_norm_legit_no_training_add_relu_28 --------------------------
	.section	.nv.shared.triton_poi_fused__native_batch_norm_legit_no_training_add_relu_28,"aw",@nobits
	.sectionflags	@""
	.align	16
	.zero		1024


//--------------------- .nv.constant0.triton_poi_fused__native_batch_norm_legit_no_training_add_relu_28 --------------------------
	.section	.nv.constant0.triton_poi_fused__native_batch_norm_legit_no_training_add_relu_28,"a",@progbits
	.sectionflags	@""
	.align	4
.nv.constant0.triton_poi_fused__native_batch_norm_legit_no_training_add_relu_28:
	.zero		592
